//
// Generated by NVIDIA NVVM Compiler
//
// Compiler Build ID: CL-36424714
// Cuda compilation tools, release 13.0, V13.0.88
// Based on NVVM 20.0.0
//

.version 9.0
.target sm_100
.address_size 64

	// .globl	_Z15intensiveKernelPfi
.global .align 4 .b8 __cudart_i2opi_f[24] = {65, 144, 67, 60, 153, 149, 98, 219, 192, 221, 52, 245, 209, 87, 39, 252, 41, 21, 68, 78, 110, 131, 249, 162};

.visible .entry _Z15intensiveKernelPfi(
	.param .u64 .ptr .align 1 _Z15intensiveKernelPfi_param_0,
	.param .u32 _Z15intensiveKernelPfi_param_1
)
{
	.local .align 4 .b8 	__local_depot0[28];
	.reg .b64 	%SP;
	.reg .b64 	%SPL;
	.reg .pred 	%p<28>;
	.reg .b32 	%r<125>;
	.reg .b32 	%f<74>;
	.reg .b64 	%rd<59>;
	.reg .b64 	%fd<7>;

	mov.u64 	%SPL, __local_depot0;
	ld.param.u64 	%rd18, [_Z15intensiveKernelPfi_param_0];
	ld.param.u32 	%r44, [_Z15intensiveKernelPfi_param_1];
	add.u64 	%rd1, %SPL, 0;
	add.u64 	%rd2, %SPL, 0;
	add.u64 	%rd3, %SPL, 0;
	mov.u32 	%r45, %ctaid.x;
	mov.u32 	%r46, %ntid.x;
	mov.u32 	%r47, %tid.x;
	mad.lo.s32 	%r1, %r45, %r46, %r47;
	setp.lt.s32 	%p1, %r44, 1;
	@%p1 bra 	$L__BB0_29;
	cvta.to.global.u64 	%rd22, %rd18;
	cvt.rn.f32.s32 	%f70, %r1;
	mul.wide.s32 	%rd23, %r1, 4;
	add.s64 	%rd4, %rd22, %rd23;
	mov.b32 	%r112, 0;
	mov.u64 	%rd45, __cudart_i2opi_f;
$L__BB0_2:
	mul.f32 	%f17, %f70, 0f3F22F983;
	cvt.rni.s32.f32 	%r124, %f17;
	cvt.rn.f32.s32 	%f18, %r124;
	fma.rn.f32 	%f19, %f18, 0fBFC90FDA, %f70;
	fma.rn.f32 	%f20, %f18, 0fB3A22168, %f19;
	fma.rn.f32 	%f73, %f18, 0fA7C234C5, %f20;
	abs.f32 	%f4, %f70;
	setp.ltu.f32 	%p2, %f4, 0f47CE4780;
	mov.u32 	%r116, %r124;
	mov.f32 	%f71, %f73;
	@%p2 bra 	$L__BB0_10;
	setp.neu.f32 	%p3, %f4, 0f7F800000;
	@%p3 bra 	$L__BB0_5;
	mov.f32 	%f23, 0f00000000;
	mul.rn.f32 	%f71, %f70, %f23;
	mov.b32 	%r116, 0;
	bra.uni 	$L__BB0_10;
$L__BB0_5:
	mov.b32 	%r4, %f70;
	shl.b32 	%r50, %r4, 8;
	or.b32  	%r5, %r50, -2147483648;
	mov.b64 	%rd56, 0;
	mov.b32 	%r113, 0;
	mov.u64 	%rd54, %rd45;
	mov.u64 	%rd55, %rd3;
$L__BB0_6:
	.pragma "nounroll";
	ld.global.nc.u32 	%r51, [%rd54];
	mad.wide.u32 	%rd26, %r51, %r5, %rd56;
	shr.u64 	%rd56, %rd26, 32;
	st.local.u32 	[%rd55], %rd26;
	add.s32 	%r113, %r113, 1;
	add.s64 	%rd55, %rd55, 4;
	add.s64 	%rd54, %rd54, 4;
	setp.ne.s32 	%p4, %r113, 6;
	@%p4 bra 	$L__BB0_6;
	shr.u32 	%r52, %r4, 23;
	st.local.u32 	[%rd3+24], %rd56;
	and.b32  	%r8, %r52, 31;
	and.b32  	%r53, %r52, 224;
	add.s32 	%r54, %r53, -128;
	shr.u32 	%r55, %r54, 5;
	mul.wide.u32 	%rd27, %r55, 4;
	sub.s64 	%rd11, %rd3, %rd27;
	ld.local.u32 	%r114, [%rd11+24];
	ld.local.u32 	%r115, [%rd11+20];
	setp.eq.s32 	%p5, %r8, 0;
	@%p5 bra 	$L__BB0_9;
	shf.l.wrap.b32 	%r114, %r115, %r114, %r8;
	ld.local.u32 	%r56, [%rd11+16];
	shf.l.wrap.b32 	%r115, %r56, %r115, %r8;
$L__BB0_9:
	shr.u32 	%r57, %r114, 30;
	shf.l.wrap.b32 	%r58, %r115, %r114, 2;
	shl.b32 	%r59, %r115, 2;
	shr.u32 	%r60, %r58, 31;
	add.s32 	%r61, %r60, %r57;
	neg.s32 	%r62, %r61;
	setp.lt.s32 	%p6, %r4, 0;
	selp.b32 	%r116, %r62, %r61, %p6;
	xor.b32  	%r63, %r58, %r4;
	shr.s32 	%r64, %r58, 31;
	xor.b32  	%r65, %r64, %r58;
	xor.b32  	%r66, %r64, %r59;
	cvt.u64.u32 	%rd28, %r65;
	shl.b64 	%rd29, %rd28, 32;
	cvt.u64.u32 	%rd30, %r66;
	or.b64  	%rd31, %rd29, %rd30;
	cvt.rn.f64.s64 	%fd1, %rd31;
	mul.f64 	%fd2, %fd1, 0d3BF921FB54442D19;
	cvt.rn.f32.f64 	%f21, %fd2;
	neg.f32 	%f22, %f21;
	setp.lt.s32 	%p7, %r63, 0;
	selp.f32 	%f71, %f22, %f21, %p7;
$L__BB0_10:
	setp.ltu.f32 	%p8, %f4, 0f47CE4780;
	mul.rn.f32 	%f24, %f71, %f71;
	and.b32  	%r68, %r116, 1;
	setp.eq.b32 	%p9, %r68, 1;
	selp.f32 	%f25, 0f3F800000, %f71, %p9;
	fma.rn.f32 	%f26, %f24, %f25, 0f00000000;
	fma.rn.f32 	%f27, %f24, 0f37CBAC00, 0fBAB607ED;
	selp.f32 	%f28, %f27, 0fB94D4153, %p9;
	selp.f32 	%f29, 0f3D2AAABB, 0f3C0885E4, %p9;
	fma.rn.f32 	%f30, %f28, %f24, %f29;
	selp.f32 	%f31, 0fBEFFFFFF, 0fBE2AAAA8, %p9;
	fma.rn.f32 	%f32, %f30, %f24, %f31;
	fma.rn.f32 	%f33, %f32, %f26, %f25;
	and.b32  	%r69, %r116, 2;
	setp.eq.s32 	%p10, %r69, 0;
	mov.f32 	%f34, 0f00000000;
	sub.f32 	%f35, %f34, %f33;
	selp.f32 	%f8, %f33, %f35, %p10;
	mov.u32 	%r120, %r124;
	mov.f32 	%f72, %f73;
	@%p8 bra 	$L__BB0_18;
	setp.neu.f32 	%p11, %f4, 0f7F800000;
	@%p11 bra 	$L__BB0_13;
	mov.f32 	%f38, 0f00000000;
	mul.rn.f32 	%f72, %f70, %f38;
	mov.b32 	%r120, 0;
	bra.uni 	$L__BB0_18;
$L__BB0_13:
	mov.b32 	%r17, %f70;
	shl.b32 	%r71, %r17, 8;
	or.b32  	%r18, %r71, -2147483648;
	mov.b64 	%rd57, 0;
	mov.b32 	%r117, 0;
$L__BB0_14:
	.pragma "nounroll";
	mul.wide.u32 	%rd33, %r117, 4;
	mov.u64 	%rd34, __cudart_i2opi_f;
	add.s64 	%rd35, %rd34, %rd33;
	ld.global.nc.u32 	%r72, [%rd35];
	mad.wide.u32 	%rd36, %r72, %r18, %rd57;
	shr.u64 	%rd57, %rd36, 32;
	add.s64 	%rd37, %rd2, %rd33;
	st.local.u32 	[%rd37], %rd36;
	add.s32 	%r117, %r117, 1;
	setp.ne.s32 	%p12, %r117, 6;
	@%p12 bra 	$L__BB0_14;
	shr.u32 	%r73, %r17, 23;
	st.local.u32 	[%rd2+24], %rd57;
	and.b32  	%r21, %r73, 31;
	and.b32  	%r74, %r73, 224;
	add.s32 	%r75, %r74, -128;
	shr.u32 	%r76, %r75, 5;
	mul.wide.u32 	%rd38, %r76, 4;
	sub.s64 	%rd14, %rd2, %rd38;
	ld.local.u32 	%r118, [%rd14+24];
	ld.local.u32 	%r119, [%rd14+20];
	setp.eq.s32 	%p13, %r21, 0;
	@%p13 bra 	$L__BB0_17;
	shf.l.wrap.b32 	%r118, %r119, %r118, %r21;
	ld.local.u32 	%r77, [%rd14+16];
	shf.l.wrap.b32 	%r119, %r77, %r119, %r21;
$L__BB0_17:
	shr.u32 	%r78, %r118, 30;
	shf.l.wrap.b32 	%r79, %r119, %r118, 2;
	shl.b32 	%r80, %r119, 2;
	shr.u32 	%r81, %r79, 31;
	add.s32 	%r82, %r81, %r78;
	neg.s32 	%r83, %r82;
	setp.lt.s32 	%p14, %r17, 0;
	selp.b32 	%r120, %r83, %r82, %p14;
	xor.b32  	%r84, %r79, %r17;
	shr.s32 	%r85, %r79, 31;
	xor.b32  	%r86, %r85, %r79;
	xor.b32  	%r87, %r85, %r80;
	cvt.u64.u32 	%rd39, %r86;
	shl.b64 	%rd40, %rd39, 32;
	cvt.u64.u32 	%rd41, %r87;
	or.b64  	%rd42, %rd40, %rd41;
	cvt.rn.f64.s64 	%fd3, %rd42;
	mul.f64 	%fd4, %fd3, 0d3BF921FB54442D19;
	cvt.rn.f32.f64 	%f36, %fd4;
	neg.f32 	%f37, %f36;
	setp.lt.s32 	%p15, %r84, 0;
	selp.f32 	%f72, %f37, %f36, %p15;
$L__BB0_18:
	setp.ltu.f32 	%p16, %f4, 0f47CE4780;
	add.s32 	%r89, %r120, 1;
	mul.rn.f32 	%f39, %f72, %f72;
	and.b32  	%r90, %r120, 1;
	setp.eq.b32 	%p17, %r90, 1;
	selp.f32 	%f40, %f72, 0f3F800000, %p17;
	fma.rn.f32 	%f41, %f39, %f40, 0f00000000;
	fma.rn.f32 	%f42, %f39, 0f37CBAC00, 0fBAB607ED;
	selp.f32 	%f43, 0fB94D4153, %f42, %p17;
	selp.f32 	%f44, 0f3C0885E4, 0f3D2AAABB, %p17;
	fma.rn.f32 	%f45, %f43, %f39, %f44;
	selp.f32 	%f46, 0fBE2AAAA8, 0fBEFFFFFF, %p17;
	fma.rn.f32 	%f47, %f45, %f39, %f46;
	fma.rn.f32 	%f48, %f47, %f41, %f40;
	and.b32  	%r91, %r89, 2;
	setp.eq.s32 	%p18, %r91, 0;
	mov.f32 	%f49, 0f00000000;
	sub.f32 	%f50, %f49, %f48;
	selp.f32 	%f51, %f48, %f50, %p18;
	mul.f32 	%f12, %f8, %f51;
	@%p16 bra 	$L__BB0_26;
	setp.neu.f32 	%p19, %f4, 0f7F800000;
	@%p19 bra 	$L__BB0_21;
	mov.f32 	%f54, 0f00000000;
	mul.rn.f32 	%f73, %f70, %f54;
	mov.b32 	%r124, 0;
	bra.uni 	$L__BB0_26;
$L__BB0_21:
	mov.b32 	%r30, %f70;
	shl.b32 	%r93, %r30, 8;
	or.b32  	%r31, %r93, -2147483648;
	mov.b64 	%rd58, 0;
	mov.b32 	%r121, 0;
$L__BB0_22:
	.pragma "nounroll";
	mul.wide.u32 	%rd44, %r121, 4;
	add.s64 	%rd46, %rd45, %rd44;
	ld.global.nc.u32 	%r94, [%rd46];
	mad.wide.u32 	%rd47, %r94, %r31, %rd58;
	shr.u64 	%rd58, %rd47, 32;
	add.s64 	%rd48, %rd1, %rd44;
	st.local.u32 	[%rd48], %rd47;
	add.s32 	%r121, %r121, 1;
	setp.ne.s32 	%p20, %r121, 6;
	@%p20 bra 	$L__BB0_22;
	shr.u32 	%r95, %r30, 23;
	st.local.u32 	[%rd1+24], %rd58;
	and.b32  	%r34, %r95, 31;
	and.b32  	%r96, %r95, 224;
	add.s32 	%r97, %r96, -128;
	shr.u32 	%r98, %r97, 5;
	mul.wide.u32 	%rd49, %r98, 4;
	sub.s64 	%rd17, %rd1, %rd49;
	ld.local.u32 	%r122, [%rd17+24];
	ld.local.u32 	%r123, [%rd17+20];
	setp.eq.s32 	%p21, %r34, 0;
	@%p21 bra 	$L__BB0_25;
	shf.l.wrap.b32 	%r122, %r123, %r122, %r34;
	ld.local.u32 	%r99, [%rd17+16];
	shf.l.wrap.b32 	%r123, %r99, %r123, %r34;
$L__BB0_25:
	shr.u32 	%r100, %r122, 30;
	shf.l.wrap.b32 	%r101, %r123, %r122, 2;
	shl.b32 	%r102, %r123, 2;
	shr.u32 	%r103, %r101, 31;
	add.s32 	%r104, %r103, %r100;
	neg.s32 	%r105, %r104;
	setp.lt.s32 	%p22, %r30, 0;
	selp.b32 	%r124, %r105, %r104, %p22;
	xor.b32  	%r106, %r101, %r30;
	shr.s32 	%r107, %r101, 31;
	xor.b32  	%r108, %r107, %r101;
	xor.b32  	%r109, %r107, %r102;
	cvt.u64.u32 	%rd50, %r108;
	shl.b64 	%rd51, %rd50, 32;
	cvt.u64.u32 	%rd52, %r109;
	or.b64  	%rd53, %rd51, %rd52;
	cvt.rn.f64.s64 	%fd5, %rd53;
	mul.f64 	%fd6, %fd5, 0d3BF921FB54442D19;
	cvt.rn.f32.f64 	%f52, %fd6;
	neg.f32 	%f53, %f52;
	setp.lt.s32 	%p23, %r106, 0;
	selp.f32 	%f73, %f53, %f52, %p23;
$L__BB0_26:
	setp.ge.s32 	%p24, %r1, %r44;
	mul.f32 	%f55, %f73, %f73;
	fma.rn.f32 	%f56, %f55, 0f3C190000, 0f3B560000;
	fma.rn.f32 	%f57, %f56, %f55, 0f3CC70000;
	fma.rn.f32 	%f58, %f57, %f55, 0f3D5B0000;
	fma.rn.f32 	%f59, %f58, %f55, 0f3E089438;
	fma.rn.f32 	%f60, %f59, %f55, 0f3EAAAA88;
	mul.rn.f32 	%f61, %f55, %f73;
	fma.rn.f32 	%f62, %f60, %f61, %f73;
	abs.f32 	%f63, %f73;
	setp.eq.f32 	%p25, %f63, 0f3A00B43C;
	selp.f32 	%f64, %f73, %f62, %p25;
	and.b32  	%r111, %r124, 1;
	setp.eq.b32 	%p26, %r111, 1;
	neg.f32 	%f65, %f64;
	rcp.approx.ftz.f32 	%f66, %f65;
	selp.f32 	%f67, %f66, %f64, %p26;
	mul.f32 	%f70, %f12, %f67;
	@%p24 bra 	$L__BB0_28;
	ld.global.f32 	%f68, [%rd4];
	add.f32 	%f69, %f70, %f68;
	st.global.f32 	[%rd4], %f69;
$L__BB0_28:
	add.s32 	%r112, %r112, 1;
	setp.ne.s32 	%p27, %r112, %r44;
	@%p27 bra 	$L__BB0_2;
$L__BB0_29:
	ret;

}


// ===== COMPILED SASS (sm_100) =====

	.target	sm_100

	.elftype	@"ET_EXEC"


//--------------------- .note.nv.tkinfo           --------------------------
	.section	.note.nv.tkinfo,"",@"SHT_NOTE"
	.sectionflags	@"SHF_NOTE_NV_TKINFO"
	.tkinfo
        /*0018*/ 	.word	0x00000002
        /*0030*/ 	.string	""
        /*0030*/ 	.string	"ptxas"
        /*0030*/ 	.string	"Cuda compilation tools, release 13.0, V13.0.88"
        /*0030*/ 	.string	"Build cuda_13.0.r13.0/compiler.36424714_0"
        /*0030*/ 	.string	"-arch sm_100 -m 64 "



//--------------------- .note.nv.cuinfo           --------------------------
	.section	.note.nv.cuinfo,"",@"SHT_NOTE"
	.sectionflags	@"SHF_NOTE_NV_CUINFO"
        /*0018*/ 	.short	0x0002
        /*001a*/ 	.short	0x0064
        /*001c*/ 	.short	0x0082
	.zero		2


//--------------------- .nv.info                  --------------------------
	.section	.nv.info,"",@"SHT_CUDA_INFO"
	.align	4


	//----- nvinfo : EIATTR_REGCOUNT
	.align		4
        /*0000*/ 	.byte	0x04, 0x2f
        /*0002*/ 	.short	(.L_2 - .L_1)
	.align		4
.L_1:
        /*0004*/ 	.word	index@(_Z15intensiveKernelPfi)
        /*0008*/ 	.word	0x0000001e


	//----- nvinfo : EIATTR_FRAME_SIZE
	.align		4
.L_2:
        /*000c*/ 	.byte	0x04, 0x11
        /*000e*/ 	.short	(.L_4 - .L_3)
	.align		4
.L_3:
        /*0010*/ 	.word	index@(_Z15intensiveKernelPfi)
        /*0014*/ 	.word	0x00000000


	//----- nvinfo : EIATTR_MIN_STACK_SIZE
	.align		4
.L_4:
        /*0018*/ 	.byte	0x04, 0x12
        /*001a*/ 	.short	(.L_6 - .L_5)
	.align		4
.L_5:
        /*001c*/ 	.word	index@(_Z15intensiveKernelPfi)
        /*0020*/ 	.word	0x00000000
.L_6:


//--------------------- .nv.compat                --------------------------
	.section	.nv.compat,"",@"SHT_CUDA_COMPAT_INFO"
	.align	4
        /*0000*/ 	.byte	0x02, 0x09, 0x00, 0x00, 0x02, 0x02, 0x01, 0x00, 0x02, 0x05, 0x05, 0x00, 0x03, 0x07, 0x01, 0x01
        /*0010*/ 	.byte	0x02, 0x03, 0x00, 0x00, 0x02, 0x06, 0x01, 0x00, 0x04, 0x0b, 0x08, 0x00, 0x01, 0x00, 0x00, 0x00
        /*0020*/ 	.byte	0x00, 0x00, 0x00, 0x00


//--------------------- .nv.info._Z15intensiveKernelPfi --------------------------
	.section	.nv.info._Z15intensiveKernelPfi,"",@"SHT_CUDA_INFO"
	.sectionflags	@""
	.align	4


	//----- nvinfo : EIATTR_CUDA_API_VERSION
	.align		4
        /*0000*/ 	.byte	0x04, 0x37
        /*0002*/ 	.short	(.L_8 - .L_7)
.L_7:
        /*0004*/ 	.word	0x00000082


	//----- nvinfo : EIATTR_KPARAM_INFO
	.align		4
.L_8:
        /*0008*/ 	.byte	0x04, 0x17
        /*000a*/ 	.short	(.L_10 - .L_9)
.L_9:
        /*000c*/ 	.word	0x00000000
        /*0010*/ 	.short	0x0001
        /*0012*/ 	.short	0x0008
        /*0014*/ 	.byte	0x00, 0xf0, 0x11, 0x00


	//----- nvinfo : EIATTR_KPARAM_INFO
	.align		4
.L_10:
        /*0018*/ 	.byte	0x04, 0x17
        /*001a*/ 	.short	(.L_12 - .L_11)
.L_11:
        /*001c*/ 	.word	0x00000000
        /*0020*/ 	.short	0x0000
        /*0022*/ 	.short	0x0000
        /*0024*/ 	.byte	0x00, 0xf5, 0x21, 0x00


	//----- nvinfo : EIATTR_SPARSE_MMA_MASK
	.align		4
.L_12:
        /*0028*/ 	.byte	0x03, 0x50
        /*002a*/ 	.short	0x0000


	//----- nvinfo : EIATTR_MAXREG_COUNT
	.align		4
        /*002c*/ 	.byte	0x03, 0x1b
        /*002e*/ 	.short	0x00ff


	//----- nvinfo : EIATTR_MERCURY_ISA_VERSION
	.align		4
        /*0030*/ 	.byte	0x03, 0x5f
        /*0032*/ 	.short	0x0101


	//----- nvinfo : EIATTR_VRC_CTA_INIT_COUNT
	.align		4
        /*0034*/ 	.byte	0x02, 0x4a
	.zero		1
	.zero		1


	//----- nvinfo : EIATTR_EXIT_INSTR_OFFSETS
	.align		4
        /*0038*/ 	.byte	0x04, 0x1c
        /*003a*/ 	.short	(.L_14 - .L_13)


	//   ....[0]....
.L_13:
        /*003c*/ 	.word	0x00000060


	//   ....[1]....
        /*0040*/ 	.word	0x00001710


	//----- nvinfo : EIATTR_CRS_STACK_SIZE
	.align		4
.L_14:
        /*0044*/ 	.byte	0x04, 0x1e
        /*0046*/ 	.short	(.L_16 - .L_15)
.L_15:
        /*0048*/ 	.word	0x00000000


	//----- nvinfo : EIATTR_CBANK_PARAM_SIZE
	.align		4
.L_16:
        /*004c*/ 	.byte	0x03, 0x19
        /*004e*/ 	.short	0x000c


	//----- nvinfo : EIATTR_PARAM_CBANK
	.align		4
        /*0050*/ 	.byte	0x04, 0x0a
        /*0052*/ 	.short	(.L_18 - .L_17)
	.align		4
.L_17:
        /*0054*/ 	.word	index@(.nv.constant0._Z15intensiveKernelPfi)
        /*0058*/ 	.short	0x0380
        /*005a*/ 	.short	0x000c


	//----- nvinfo : EIATTR_SW_WAR
	.align		4
.L_18:
        /*005c*/ 	.byte	0x04, 0x36
        /*005e*/ 	.short	(.L_20 - .L_19)
.L_19:
        /*0060*/ 	.word	0x00000008
.L_20:


//--------------------- .nv.callgraph             --------------------------
	.section	.nv.callgraph,"",@"SHT_CUDA_CALLGRAPH"
	.align	4
	.sectionentsize	8
	.align		4
        /*0000*/ 	.word	0x00000000
	.align		4
        /*0004*/ 	.word	0xffffffff
	.align		4
        /*0008*/ 	.word	0x00000000
	.align		4
        /*000c*/ 	.word	0xfffffffe
	.align		4
        /*0010*/ 	.word	0x00000000
	.align		4
        /*0014*/ 	.word	0xfffffffd
	.align		4
        /*0018*/ 	.word	0x00000000
	.align		4
        /*001c*/ 	.word	0xfffffffc


//--------------------- .nv.constant4             --------------------------
	.section	.nv.constant4,"a",@progbits
	.align	8
	.align		8
.nv.constant4:
        /*0000*/ 	.dword	__cudart_i2opi_f


//--------------------- .text._Z15intensiveKernelPfi --------------------------
	.section	.text._Z15intensiveKernelPfi,"ax",@progbits
	.align	128
        .global         _Z15intensiveKernelPfi
        .type           _Z15intensiveKernelPfi,@function
        .size           _Z15intensiveKernelPfi,(.L_x_17 - _Z15intensiveKernelPfi)
        .other          _Z15intensiveKernelPfi,@"STO_CUDA_ENTRY STV_DEFAULT"
_Z15intensiveKernelPfi:
.text._Z15intensiveKernelPfi:
[----:B------:R-:W-:Y:S08]  /*0000*/  LDC R1, c[0x0][0x37c] ;  /* 0x0000df00ff017b82 */ /* 0x000ff00000000800 */
[----:B------:R-:W0:Y:S01]  /*0010*/  LDC R0, c[0x0][0x388] ;  /* 0x0000e200ff007b82 */ /* 0x000e220000000800 */
[----:B------:R-:W1:Y:S07]  /*0020*/  S2R R5, SR_TID.X ;  /* 0x0000000000057919 */ /* 0x000e6e0000002100 */
[----:B------:R-:W2:Y:S08]  /*0030*/  LDC R10, c[0x0][0x360] ;  /* 0x0000d800ff0a7b82 */ /* 0x000eb00000000800 */
[----:B------:R-:W3:Y:S01]  /*0040*/  S2UR UR4, SR_CTAID.X ;  /* 0x00000000000479c3 */ /* 0x000ee20000002500 */
[----:B0-----:R-:W-:-:S13]  /*0050*/  ISETP.GE.AND P0, PT, R0, 0x1, PT ;  /* 0x000000010000780c */ /* 0x001fda0003f06270 */
[----:B-123--:R-:W-:Y:S05]  /*0060*/  @!P0 EXIT ;  /* 0x000000000000894d */ /* 0x00efea0003800000 */
[----:B------:R-:W0:Y:S01]  /*0070*/  LDC.64 R2, c[0x0][0x380] ;  /* 0x0000e000ff027b82 */ /* 0x000e220000000a00 */
[----:B------:R-:W-:Y:S01]  /*0080*/  IMAD R10, R10, UR4, R5 ;  /* 0x000000040a0a7c24 */ /* 0x000fe2000f8e0205 */
[----:B------:R-:W1:Y:S04]  /*0090*/  LDCU.64 UR8, c[0x0][0x358] ;  /* 0x00006b00ff0877ac */ /* 0x000e680008000a00 */
[----:B------:R-:W-:Y:S01]  /*00a0*/  I2FP.F32.S32 R9, R10 ;  /* 0x0000000a00097245 */ /* 0x000fe20000201400 */
[----:B------:R-:W-:Y:S01]  /*00b0*/  UMOV UR4, URZ ;  /* 0x000000ff00047c82 */ /* 0x000fe20008000000 */
[----:B01----:R-:W-:-:S07]  /*00c0*/  IMAD.WIDE R2, R10, 0x4, R2 ;  /* 0x000000040a027825 */ /* 0x003fce00078e0202 */
.L_x_15:
[C---:B------:R-:W-:Y:S01]  /*00d0*/  FMUL R0, R9.reuse, 0.63661974668502807617 ;  /* 0x3f22f98309007820 */ /* 0x040fe20000400000 */
[----:B0-----:R-:W0:Y:S01]  /*00e0*/  LDCU UR12, c[0x0][0x388] ;  /* 0x00007100ff0c77ac */ /* 0x001e220008000800 */
[----:B------:R-:W-:Y:S01]  /*00f0*/  FSETP.GE.AND P0, PT, |R9|, 105615, PT ;  /* 0x47ce47800900780b */ /* 0x000fe20003f06200 */
[----:B------:R-:W-:Y:S01]  /*0100*/  BSSY.RECONVERGENT B0, `(.L_x_0) ;  /* 0x000006a000007945 */ /* 0x000fe20003800200 */
[----:B------:R-:W-:Y:S02]  /*0110*/  UIADD3 UR4, UPT, UPT, UR4, 0x1, URZ ;  /* 0x0000000104047890 */ /* 0x000fe4000fffe0ff */
[----:B------:R-:W1:Y:S02]  /*0120*/  F2I.NTZ R0, R0 ;  /* 0x0000000000007305 */ /* 0x000e640000203100 */
[----:B0-----:R-:W-:Y:S01]  /*0130*/  UISETP.NE.AND UP2, UPT, UR4, UR12, UPT ;  /* 0x0000000c0400728c */ /* 0x001fe2000bf45270 */
[----:B-1----:R-:W-:Y:S01]  /*0140*/  I2FP.F32.S32 R8, R0 ;  /* 0x0000000000087245 */ /* 0x002fe20000201400 */
[----:B------:R-:W-:-:S04]  /*0150*/  IMAD.MOV.U32 R7, RZ, RZ, R0 ;  /* 0x000000ffff077224 */ /* 0x000fc800078e0000 */
[----:B------:R-:W-:-:S04]  /*0160*/  FFMA R5, R8, -1.5707962512969970703, R9 ;  /* 0xbfc90fda08057823 */ /* 0x000fc80000000009 */
[----:B------:R-:W-:-:S04]  /*0170*/  FFMA R5, R8, -7.5497894158615963534e-08, R5 ;  /* 0xb3a2216808057823 */ /* 0x000fc80000000005 */
[----:B------:R-:W-:-:S04]  /*0180*/  FFMA R8, R8, -5.3903029534742383927e-15, R5 ;  /* 0xa7c234c508087823 */ /* 0x000fc80000000005 */
[----:B------:R-:W-:Y:S01]  /*0190*/  IMAD.MOV.U32 R4, RZ, RZ, R8 ;  /* 0x000000ffff047224 */ /* 0x000fe200078e0008 */
[----:B------:R-:W-:Y:S06]  /*01a0*/  @!P0 BRA `(.L_x_1) ;  /* 0x00000004007c8947 */ /* 0x000fec0003800000 */
[----:B------:R-:W-:-:S13]  /*01b0*/  FSETP.NEU.AND P0, PT, |R9|, +INF , PT ;  /* 0x7f8000000900780b */ /* 0x000fda0003f0d200 */
[----:B------:R-:W-:Y:S01]  /*01c0*/  @!P0 FMUL R4, RZ, R9 ;  /* 0x00000009ff048220 */ /* 0x000fe20000400000 */
[----:B------:R-:W-:Y:S01]  /*01d0*/  @!P0 IMAD.MOV.U32 R0, RZ, RZ, RZ ;  /* 0x000000ffff008224 */ /* 0x000fe200078e00ff */
[----:B------:R-:W-:Y:S06]  /*01e0*/  @!P0 BRA `(.L_x_1) ;  /* 0x00000004006c8947 */ /* 0x000fec0003800000 */
[----:B------:R-:W-:Y:S01]  /*01f0*/  IMAD.SHL.U32 R4, R9, 0x100, RZ ;  /* 0x0000010009047824 */ /* 0x000fe200078e00ff */
[----:B------:R-:W0:Y:S01]  /*0200*/  LDCU.64 UR10, c[0x4][URZ] ;  /* 0x01000000ff0a77ac */ /* 0x000e220008000a00 */
[----:B------:R-:W-:Y:S02]  /*0210*/  IMAD.MOV.U32 R0, RZ, RZ, RZ ;  /* 0x000000ffff007224 */ /* 0x000fe400078e00ff */
[----:B------:R-:W-:Y:S01]  /*0220*/  IMAD.MOV.U32 R14, RZ, RZ, RZ ;  /* 0x000000ffff0e7224 */ /* 0x000fe200078e00ff */
[----:B------:R-:W-:Y:S01]  /*0230*/  LOP3.LUT R11, R4, 0x80000000, RZ, 0xfc, !PT ;  /* 0x80000000040b7812 */ /* 0x000fe200078efcff */
[----:B------:R-:W-:Y:S01]  /*0240*/  UMOV UR6, URZ ;  /* 0x000000ff00067c82 */ /* 0x000fe20008000000 */
[----:B------:R-:W-:-:S05]  /*0250*/  UMOV UR5, URZ ;  /* 0x000000ff00057c82 */ /* 0x000fca0008000000 */
.L_x_2:
[----:B0-----:R-:W-:Y:S01]  /*0260*/  IMAD.U32 R12, RZ, RZ, UR10 ;  /* 0x0000000aff0c7e24 */ /* 0x001fe2000f8e00ff */
[----:B------:R-:W-:-:S05]  /*0270*/  MOV R13, UR11 ;  /* 0x0000000b000d7c02 */ /* 0x000fca0008000f00 */
[----:B------:R-:W2:Y:S01]  /*0280*/  LDG.E.CONSTANT R4, desc[UR8][R12.64] ;  /* 0x000000080c047981 */ /* 0x000ea2000c1e9900 */
[----:B------:R-:W-:Y:S01]  /*0290*/  UIADD3 UR5, UPT, UPT, UR5, 0x1, URZ ;  /* 0x0000000105057890 */ /* 0x000fe2000fffe0ff */
[C---:B------:R-:W-:Y:S01]  /*02a0*/  ISETP.EQ.AND P0, PT, R14.reuse, RZ, PT ;  /* 0x000000ff0e00720c */ /* 0x040fe20003f02270 */
[----:B------:R-:W-:Y:S01]  /*02b0*/  UIADD3 UR10, UP1, UPT, UR10, 0x4, URZ ;  /* 0x000000040a0a7890 */ /* 0x000fe2000ff3e0ff */
[C---:B------:R-:W-:Y:S01]  /*02c0*/  ISETP.EQ.AND P1, PT, R14.reuse, 0x4, PT ;  /* 0x000000040e00780c */ /* 0x040fe20003f22270 */
[----:B------:R-:W-:Y:S01]  /*02d0*/  UISETP.NE.AND UP0, UPT, UR5, 0x6, UPT ;  /* 0x000000060500788c */ /* 0x000fe2000bf05270 */
[C---:B------:R-:W-:Y:S01]  /*02e0*/  ISETP.EQ.AND P2, PT, R14.reuse, 0x8, PT ;  /* 0x000000080e00780c */ /* 0x040fe20003f42270 */
[----:B------:R-:W-:Y:S01]  /*02f0*/  UIADD3.X UR11, UPT, UPT, URZ, UR11, URZ, UP1, !UPT ;  /* 0x0000000bff0b7290 */ /* 0x000fe20008ffe4ff */
[C---:B------:R-:W-:Y:S02]  /*0300*/  ISETP.EQ.AND P3, PT, R14.reuse, 0xc, PT ;  /* 0x0000000c0e00780c */ /* 0x040fe40003f62270 */
[----:B------:R-:W-:-:S02]  /*0310*/  ISETP.EQ.AND P4, PT, R14, 0x10, PT ;  /* 0x000000100e00780c */ /* 0x000fc40003f82270 */
[C---:B------:R-:W-:Y:S01]  /*0320*/  ISETP.EQ.AND P5, PT, R14.reuse, 0x14, PT ;  /* 0x000000140e00780c */ /* 0x040fe20003fa2270 */
[----:B------:R-:W-:Y:S02]  /*0330*/  VIADD R14, R14, 0x4 ;  /* 0x000000040e0e7836 */ /* 0x000fe40000000000 */
[----:B--2---:R-:W-:-:S03]  /*0340*/  IMAD.WIDE.U32 R4, R4, R11, RZ ;  /* 0x0000000b04047225 */ /* 0x004fc600078e00ff */
[----:B------:R-:W-:-:S04]  /*0350*/  IADD3 R4, P6, PT, R4, R0, RZ ;  /* 0x0000000004047210 */ /* 0x000fc80007fde0ff */
[----:B------:R-:W-:Y:S01]  /*0360*/  IADD3.X R0, PT, PT, R5, UR6, RZ, P6, !PT ;  /* 0x0000000605007c10 */ /* 0x000fe2000b7fe4ff */
[--C-:B------:R-:W-:Y:S02]  /*0370*/  @P0 IMAD.MOV.U32 R6, RZ, RZ, R4.reuse ;  /* 0x000000ffff060224 */ /* 0x100fe400078e0004 */
[--C-:B------:R-:W-:Y:S02]  /*0380*/  @P1 IMAD.MOV.U32 R20, RZ, RZ, R4.reuse ;  /* 0x000000ffff141224 */ /* 0x100fe400078e0004 */
[--C-:B------:R-:W-:Y:S02]  /*0390*/  @P2 IMAD.MOV.U32 R19, RZ, RZ, R4.reuse ;  /* 0x000000ffff132224 */ /* 0x100fe400078e0004 */
[--C-:B------:R-:W-:Y:S02]  /*03a0*/  @P3 IMAD.MOV.U32 R18, RZ, RZ, R4.reuse ;  /* 0x000000ffff123224 */ /* 0x100fe400078e0004 */
[--C-:B------:R-:W-:Y:S02]  /*03b0*/  @P4 IMAD.MOV.U32 R17, RZ, RZ, R4.reuse ;  /* 0x000000ffff114224 */ /* 0x100fe400078e0004 */
[----:B------:R-:W-:Y:S01]  /*03c0*/  @P5 IMAD.MOV.U32 R16, RZ, RZ, R4 ;  /* 0x000000ffff105224 */ /* 0x000fe200078e0004 */
[----:B------:R-:W-:Y:S06]  /*03d0*/  BRA.U UP0, `(.L_x_2) ;  /* 0xfffffffd00a07547 */ /* 0x000fec000b83ffff */
[----:B------:R-:W-:Y:S01]  /*03e0*/  SHF.R.U32.HI R4, RZ, 0x17, R9 ;  /* 0x00000017ff047819 */ /* 0x000fe20000011609 */
[----:B------:R-:W-:Y:S03]  /*03f0*/  BSSY.RECONVERGENT B1, `(.L_x_3) ;  /* 0x0000028000017945 */ /* 0x000fe60003800200 */
[C---:B------:R-:W-:Y:S02]  /*0400*/  LOP3.LUT R5, R4.reuse, 0xe0, RZ, 0xc0, !PT ;  /* 0x000000e004057812 */ /* 0x040fe400078ec0ff */
[----:B------:R-:W-:Y:S02]  /*0410*/  LOP3.LUT P6, RZ, R4, 0x1f, RZ, 0xc0, !PT ;  /* 0x0000001f04ff7812 */ /* 0x000fe400078cc0ff */
[----:B------:R-:W-:-:S04]  /*0420*/  IADD3 R5, PT, PT, R5, -0x80, RZ ;  /* 0xffffff8005057810 */ /* 0x000fc80007ffe0ff */
[----:B------:R-:W-:-:S05]  /*0430*/  SHF.R.U32.HI R5, RZ, 0x5, R5 ;  /* 0x00000005ff057819 */ /* 0x000fca0000011605 */
[----:B------:R-:W-:-:S05]  /*0440*/  IMAD.U32 R13, R5, -0x4, RZ ;  /* 0xfffffffc050d7824 */ /* 0x000fca00078e00ff */
[C---:B------:R-:W-:Y:S02]  /*0450*/  ISETP.EQ.AND P3, PT, R13.reuse, -0x18, PT ;  /* 0xffffffe80d00780c */ /* 0x040fe40003f62270 */
[C---:B------:R-:W-:Y:S02]  /*0460*/  ISETP.EQ.AND P4, PT, R13.reuse, -0x14, PT ;  /* 0xffffffec0d00780c */ /* 0x040fe40003f82270 */
[C---:B------:R-:W-:Y:S02]  /*0470*/  ISETP.EQ.AND P2, PT, R13.reuse, -0x10, PT ;  /* 0xfffffff00d00780c */ /* 0x040fe40003f42270 */
[C---:B------:R-:W-:Y:S02]  /*0480*/  ISETP.EQ.AND P1, PT, R13.reuse, -0xc, PT ;  /* 0xfffffff40d00780c */ /* 0x040fe40003f22270 */
[C---:B------:R-:W-:Y:S02]  /*0490*/  ISETP.EQ.AND P0, PT, R13.reuse, -0x8, PT ;  /* 0xfffffff80d00780c */ /* 0x040fe40003f02270 */
[----:B------:R-:W-:-:S03]  /*04a0*/  ISETP.EQ.AND P5, PT, R13, RZ, PT ;  /* 0x000000ff0d00720c */ /* 0x000fc60003fa2270 */
[--C-:B------:R-:W-:Y:S01]  /*04b0*/  @P3 IMAD.MOV.U32 R11, RZ, RZ, R6.reuse ;  /* 0x000000ffff0b3224 */ /* 0x100fe200078e0006 */
[C---:B------:R-:W-:Y:S01]  /*04c0*/  ISETP.EQ.AND P3, PT, R13.reuse, -0x4, PT ;  /* 0xfffffffc0d00780c */ /* 0x040fe20003f62270 */
[----:B------:R-:W-:Y:S02]  /*04d0*/  @P4 IMAD.MOV.U32 R5, RZ, RZ, R6 ;  /* 0x000000ffff054224 */ /* 0x000fe400078e0006 */
[--C-:B------:R-:W-:Y:S01]  /*04e0*/  @P4 IMAD.MOV.U32 R11, RZ, RZ, R20.reuse ;  /* 0x000000ffff0b4224 */ /* 0x100fe200078e0014 */
[----:B------:R-:W-:Y:S01]  /*04f0*/  ISETP.EQ.AND P4, PT, R13, 0x4, PT ;  /* 0x000000040d00780c */ /* 0x000fe20003f82270 */
[----:B------:R-:W-:Y:S01]  /*0500*/  @P2 IMAD.MOV.U32 R5, RZ, RZ, R20 ;  /* 0x000000ffff052224 */ /* 0x000fe200078e0014 */
[----:B------:R-:W-:Y:S01]  /*0510*/  @P1 MOV R5, R19 ;  /* 0x0000001300051202 */ /* 0x000fe20000000f00 */
[----:B------:R-:W-:Y:S02]  /*0520*/  @P2 IMAD.MOV.U32 R11, RZ, RZ, R19 ;  /* 0x000000ffff0b2224 */ /* 0x000fe400078e0013 */
[----:B------:R-:W-:-:S02]  /*0530*/  @P1 IMAD.MOV.U32 R11, RZ, RZ, R18 ;  /* 0x000000ffff0b1224 */ /* 0x000fc400078e0012 */
[----:B------:R-:W-:Y:S02]  /*0540*/  @P0 IMAD.MOV.U32 R5, RZ, RZ, R18 ;  /* 0x000000ffff050224 */ /* 0x000fe400078e0012 */
[--C-:B------:R-:W-:Y:S02]  /*0550*/  @P0 IMAD.MOV.U32 R11, RZ, RZ, R17.reuse ;  /* 0x000000ffff0b0224 */ /* 0x100fe400078e0011 */
[----:B------:R-:W-:Y:S02]  /*0560*/  @P3 IMAD.MOV.U32 R5, RZ, RZ, R17 ;  /* 0x000000ffff053224 */ /* 0x000fe400078e0011 */
[--C-:B------:R-:W-:Y:S01]  /*0570*/  @P3 IMAD.MOV.U32 R11, RZ, RZ, R16.reuse ;  /* 0x000000ffff0b3224 */ /* 0x100fe200078e0010 */
[----:B------:R-:W-:Y:S01]  /*0580*/  @P5 MOV R11, R0 ;  /* 0x00000000000b5202 */ /* 0x000fe20000000f00 */
[----:B------:R-:W-:Y:S02]  /*0590*/  @P5 IMAD.MOV.U32 R5, RZ, RZ, R16 ;  /* 0x000000ffff055224 */ /* 0x000fe400078e0010 */
[----:B------:R-:W-:Y:S01]  /*05a0*/  @P4 IMAD.MOV.U32 R5, RZ, RZ, R0 ;  /* 0x000000ffff054224 */ /* 0x000fe200078e0000 */
[----:B------:R-:W-:Y:S06]  /*05b0*/  @!P6 BRA `(.L_x_4) ;  /* 0x00000000002ce947 */ /* 0x000fec0003800000 */
[----:B------:R-:W-:Y:S01]  /*05c0*/  @P2 IMAD.MOV.U32 R12, RZ, RZ, R6 ;  /* 0x000000ffff0c2224 */ /* 0x000fe200078e0006 */
[----:B------:R-:W-:Y:S01]  /*05d0*/  LOP3.LUT R4, R4, 0x1f, RZ, 0xc0, !PT ;  /* 0x0000001f04047812 */ /* 0x000fe200078ec0ff */
[----:B------:R-:W-:Y:S02]  /*05e0*/  @P1 IMAD.MOV.U32 R12, RZ, RZ, R20 ;  /* 0x000000ffff0c1224 */ /* 0x000fe400078e0014 */
[----:B------:R-:W-:Y:S01]  /*05f0*/  @P0 IMAD.MOV.U32 R12, RZ, RZ, R19 ;  /* 0x000000ffff0c0224 */ /* 0x000fe200078e0013 */
[----:B------:R-:W-:Y:S01]  /*0600*/  ISETP.EQ.AND P0, PT, R13, 0x8, PT ;  /* 0x000000080d00780c */ /* 0x000fe20003f02270 */
[----:B------:R-:W-:Y:S01]  /*0610*/  @P3 IMAD.MOV.U32 R12, RZ, RZ, R18 ;  /* 0x000000ffff0c3224 */ /* 0x000fe200078e0012 */
[----:B------:R-:W-:Y:S01]  /*0620*/  SHF.L.W.U32.HI R11, R5, R4, R11 ;  /* 0x00000004050b7219 */ /* 0x000fe20000010e0b */
[----:B------:R-:W-:Y:S01]  /*0630*/  @P5 IMAD.MOV.U32 R12, RZ, RZ, R17 ;  /* 0x000000ffff0c5224 */ /* 0x000fe200078e0011 */
[----:B------:R-:W-:-:S09]  /*0640*/  @P4 MOV R12, R16 ;  /* 0x00000010000c4202 */ /* 0x000fd20000000f00 */
[----:B------:R-:W-:-:S05]  /*0650*/  @P0 IMAD.MOV.U32 R12, RZ, RZ, R0 ;  /* 0x000000ffff0c0224 */ /* 0x000fca00078e0000 */
[----:B------:R-:W-:-:S07]  /*0660*/  SHF.L.W.U32.HI R5, R12, R4, R5 ;  /* 0x000000040c057219 */ /* 0x000fce0000010e05 */
.L_x_4:
[----:B------:R-:W-:Y:S05]  /*0670*/  BSYNC.RECONVERGENT B1 ;  /* 0x0000000000017941 */ /* 0x000fea0003800200 */
.L_x_3:
[C---:B------:R-:W-:Y:S01]  /*0680*/  SHF.L.W.U32.HI R14, R5.reuse, 0x2, R11 ;  /* 0x00000002050e7819 */ /* 0x040fe20000010e0b */
[----:B------:R-:W-:Y:S01]  /*0690*/  IMAD.SHL.U32 R5, R5, 0x4, RZ ;  /* 0x0000000405057824 */ /* 0x000fe200078e00ff */
[----:B------:R-:W-:Y:S01]  /*06a0*/  UMOV UR6, 0x54442d19 ;  /* 0x54442d1900067882 */ /* 0x000fe20000000000 */
[----:B------:R-:W-:Y:S01]  /*06b0*/  UMOV UR7, 0x3bf921fb ;  /* 0x3bf921fb00077882 */ /* 0x000fe20000000000 */
[----:B------:R-:W-:Y:S02]  /*06c0*/  SHF.R.S32.HI R0, RZ, 0x1f, R14 ;  /* 0x0000001fff007819 */ /* 0x000fe4000001140e */
[----:B------:R-:W-:Y:S02]  /*06d0*/  ISETP.GE.AND P0, PT, R9, RZ, PT ;  /* 0x000000ff0900720c */ /* 0x000fe40003f06270 */
[C---:B------:R-:W-:Y:S02]  /*06e0*/  LOP3.LUT R4, R0.reuse, R5, RZ, 0x3c, !PT ;  /* 0x0000000500047212 */ /* 0x040fe400078e3cff */
[----:B------:R-:W-:-:S02]  /*06f0*/  LOP3.LUT R5, R0, R14, RZ, 0x3c, !PT ;  /* 0x0000000e00057212 */ /* 0x000fc400078e3cff */
[----:B------:R-:W-:Y:S02]  /*0700*/  SHF.R.U32.HI R0, RZ, 0x1e, R11 ;  /* 0x0000001eff007819 */ /* 0x000fe4000001160b */
[C---:B------:R-:W-:Y:S02]  /*0710*/  LOP3.LUT R11, R14.reuse, R9, RZ, 0x3c, !PT ;  /* 0x000000090e0b7212 */ /* 0x040fe400078e3cff */
[----:B------:R-:W0:Y:S01]  /*0720*/  I2F.F64.S64 R4, R4 ;  /* 0x0000000400047312 */ /* 0x000e220000301c00 */
[----:B------:R-:W-:Y:S02]  /*0730*/  LEA.HI R0, R14, R0, RZ, 0x1 ;  /* 0x000000000e007211 */ /* 0x000fe400078f08ff */
[----:B------:R-:W-:-:S03]  /*0740*/  ISETP.GE.AND P1, PT, R11, RZ, PT ;  /* 0x000000ff0b00720c */ /* 0x000fc60003f26270 */
[----:B------:R-:W-:-:S04]  /*0750*/  IMAD.MOV R11, RZ, RZ, -R0 ;  /* 0x000000ffff0b7224 */ /* 0x000fc800078e0a00 */
[----:B------:R-:W-:Y:S01]  /*0760*/  @!P0 IMAD.MOV.U32 R0, RZ, RZ, R11 ;  /* 0x000000ffff008224 */ /* 0x000fe200078e000b */
[----:B0-----:R-:W-:-:S10]  /*0770*/  DMUL R12, R4, UR6 ;  /* 0x00000006040c7c28 */ /* 0x001fd40008000000 */
[----:B------:R-:W0:Y:S02]  /*0780*/  F2F.F32.F64 R12, R12 ;  /* 0x0000000c000c7310 */ /* 0x000e240000301000 */
[----:B0-----:R-:W-:-:S07]  /*0790*/  FSEL R4, -R12, R12, !P1 ;  /* 0x0000000c0c047208 */ /* 0x001fce0004800100 */
.L_x_1:
[----:B------:R-:W-:Y:S05]  /*07a0*/  BSYNC.RECONVERGENT B0 ;  /* 0x0000000000007941 */ /* 0x000fea0003800200 */
.L_x_0:
[----:B------:R-:W-:Y:S02]  /*07b0*/  IMAD.MOV.U32 R12, RZ, RZ, 0x37cbac00 ;  /* 0x37cbac00ff0c7424 */ /* 0x000fe400078e00ff */
[----:B------:R-:W-:Y:S01]  /*07c0*/  FMUL R5, R4, R4 ;  /* 0x0000000404057220 */ /* 0x000fe20000400000 */
[C---:B------:R-:W-:Y:S01]  /*07d0*/  LOP3.LUT R11, R0.reuse, 0x1, RZ, 0xc0, !PT ;  /* 0x00000001000b7812 */ /* 0x040fe200078ec0ff */
[----:B------:R-:W-:Y:S01]  /*07e0*/  IMAD.MOV.U32 R14, RZ, RZ, 0x3d2aaabb ;  /* 0x3d2aaabbff0e7424 */ /* 0x000fe200078e00ff */
[----:B------:R-:W-:Y:S01]  /*07f0*/  LOP3.LUT P1, RZ, R0, 0x2, RZ, 0xc0, !PT ;  /* 0x0000000200ff7812 */ /* 0x000fe2000782c0ff */
[----:B------:R-:W-:Y:S01]  /*0800*/  FFMA R12, R5, R12, -0.0013887860113754868507 ;  /* 0xbab607ed050c7423 */ /* 0x000fe2000000000c */
[----:B------:R-:W-:Y:S01]  /*0810*/  ISETP.NE.U32.AND P0, PT, R11, 0x1, PT ;  /* 0x000000010b00780c */ /* 0x000fe20003f05070 */
[----:B------:R-:W-:Y:S01]  /*0820*/  BSSY.RECONVERGENT B0, `(.L_x_5) ;  /* 0x000006a000007945 */ /* 0x000fe20003800200 */
[----:B------:R-:W-:Y:S02]  /*0830*/  MOV R11, 0x3effffff ;  /* 0x3effffff000b7802 */ /* 0x000fe40000000f00 */
[----:B------:R-:W-:-:S02]  /*0840*/  FSEL R12, R12, -0.00019574658654164522886, !P0 ;  /* 0xb94d41530c0c7808 */ /* 0x000fc40004000000 */
[----:B------:R-:W-:Y:S02]  /*0850*/  FSEL R14, R14, 0.0083327032625675201416, !P0 ;  /* 0x3c0885e40e0e7808 */ /* 0x000fe40004000000 */
[----:B------:R-:W-:Y:S01]  /*0860*/  FSEL R0, R4, 1, P0 ;  /* 0x3f80000004007808 */ /* 0x000fe20000000000 */
[----:B------:R-:W-:Y:S01]  /*0870*/  IMAD.MOV.U32 R4, RZ, RZ, R8 ;  /* 0x000000ffff047224 */ /* 0x000fe200078e0008 */
[----:B------:R-:W-:Y:S01]  /*0880*/  FSEL R13, -R11, -0.16666662693023681641, !P0 ;  /* 0xbe2aaaa80b0d7808 */ /* 0x000fe20004000100 */
[----:B------:R-:W-:Y:S01]  /*0890*/  FFMA R12, R5, R12, R14 ;  /* 0x0000000c050c7223 */ /* 0x000fe2000000000e */
[----:B------:R-:W-:Y:S01]  /*08a0*/  FSETP.GE.AND P0, PT, |R9|, 105615, PT ;  /* 0x47ce47800900780b */ /* 0x000fe20003f06200 */
[C---:B------:R-:W-:Y:S02]  /*08b0*/  FFMA R21, R5.reuse, R0, RZ ;  /* 0x0000000005157223 */ /* 0x040fe400000000ff */
[----:B------:R-:W-:-:S04]  /*08c0*/  FFMA R12, R5, R12, R13 ;  /* 0x0000000c050c7223 */ /* 0x000fc8000000000d */
[----:B------:R-:W-:Y:S01]  /*08d0*/  FFMA R21, R21, R12, R0 ;  /* 0x0000000c15157223 */ /* 0x000fe20000000000 */
[----:B------:R-:W-:-:S03]  /*08e0*/  IMAD.MOV.U32 R0, RZ, RZ, R7 ;  /* 0x000000ffff007224 */ /* 0x000fc600078e0007 */
[----:B------:R-:W-:Y:S02]  /*08f0*/  @P1 FADD R21, RZ, -R21 ;  /* 0x80000015ff151221 */ /* 0x000fe40000000000 */
[----:B------:R-:W-:Y:S05]  /*0900*/  @!P0 BRA `(.L_x_6) ;  /* 0x00000004006c8947 */ /* 0x000fea0003800000 */
[----:B------:R-:W-:-:S13]  /*0910*/  FSETP.NEU.AND P0, PT, |R9|, +INF , PT ;  /* 0x7f8000000900780b */ /* 0x000fda0003f0d200 */
[----:B------:R-:W-:Y:S01]  /*0920*/  @!P0 FMUL R4, RZ, R9 ;  /* 0x00000009ff048220 */ /* 0x000fe20000400000 */
[----:B------:R-:W-:Y:S01]  /*0930*/  @!P0 IMAD.MOV.U32 R0, RZ, RZ, RZ ;  /* 0x000000ffff008224 */ /* 0x000fe200078e00ff */
[----:B------:R-:W-:Y:S06]  /*0940*/  @!P0 BRA `(.L_x_6) ;  /* 0x00000004005c8947 */ /* 0x000fec0003800000 */
[----:B------:R-:W0:Y:S01]  /*0950*/  LDC.64 R4, c[0x4][RZ] ;  /* 0x01000000ff047b82 */ /* 0x000e220000000a00 */
[----:B------:R-:W-:Y:S01]  /*0960*/  IMAD.SHL.U32 R0, R9, 0x100, RZ ;  /* 0x0000010009007824 */ /* 0x000fe200078e00ff */
[----:B------:R-:W-:Y:S01]  /*0970*/  UMOV UR5, URZ ;  /* 0x000000ff00057c82 */ /* 0x000fe20008000000 */
[----:B------:R-:W-:Y:S02]  /*0980*/  IMAD.MOV.U32 R23, RZ, RZ, RZ ;  /* 0x000000ffff177224 */ /* 0x000fe400078e00ff */
[----:B------:R-:W-:Y:S01]  /*0990*/  IMAD.MOV.U32 R25, RZ, RZ, RZ ;  /* 0x000000ffff197224 */ /* 0x000fe200078e00ff */
[----:B------:R-:W-:-:S07]  /*09a0*/  LOP3.LUT R27, R0, 0x80000000, RZ, 0xfc, !PT ;  /* 0x80000000001b7812 */ /* 0x000fce00078efcff */
.L_x_7:
[----:B0-----:R-:W-:-:S06]  /*09b0*/  IMAD.WIDE.U32 R12, R25, 0x4, R4 ;  /* 0x00000004190c7825 */ /* 0x001fcc00078e0004 */
[----:B------:R-:W2:Y:S01]  /*09c0*/  LDG.E.CONSTANT R12, desc[UR8][R12.64] ;  /* 0x000000080c0c7981 */ /* 0x000ea2000c1e9900 */
[C---:B------:R-:W-:Y:S01]  /*09d0*/  SHF.L.U32 R0, R25.reuse, 0x2, RZ ;  /* 0x0000000219007819 */ /* 0x040fe200000006ff */
[----:B------:R-:W-:-:S03]  /*09e0*/  VIADD R25, R25, 0x1 ;  /* 0x0000000119197836 */ /* 0x000fc60000000000 */
[C---:B------:R-:W-:Y:S02]  /*09f0*/  ISETP.EQ.AND P0, PT, R0.reuse, RZ, PT ;  /* 0x000000ff0000720c */ /* 0x040fe40003f02270 */
[C---:B------:R-:W-:Y:S02]  /*0a00*/  ISETP.EQ.AND P5, PT, R0.reuse, 0x4, PT ;  /* 0x000000040000780c */ /* 0x040fe40003fa2270 */
[C---:B------:R-:W-:Y:S02]  /*0a10*/  ISETP.EQ.AND P4, PT, R0.reuse, 0x8, PT ;  /* 0x000000080000780c */ /* 0x040fe40003f82270 */
[C---:B------:R-:W-:Y:S02]  /*0a20*/  ISETP.EQ.AND P3, PT, R0.reuse, 0xc, PT ;  /* 0x0000000c0000780c */ /* 0x040fe40003f62270 */
[C---:B------:R-:W-:Y:S02]  /*0a30*/  ISETP.EQ.AND P2, PT, R0.reuse, 0x10, PT ;  /* 0x000000100000780c */ /* 0x040fe40003f42270 */
[----:B------:R-:W-:Y:S01]  /*0a40*/  ISETP.EQ.AND P1, PT, R0, 0x14, PT ;  /* 0x000000140000780c */ /* 0x000fe20003f22270 */
[----:B--2---:R-:W-:-:S03]  /*0a50*/  IMAD.WIDE.U32 R14, R12, R27, RZ ;  /* 0x0000001b0c0e7225 */ /* 0x004fc600078e00ff */
[----:B------:R-:W-:-:S04]  /*0a60*/  IADD3 R0, P6, PT, R14, R23, RZ ;  /* 0x000000170e007210 */ /* 0x000fc80007fde0ff */
[----:B------:R-:W-:Y:S01]  /*0a70*/  IADD3.X R23, PT, PT, R15, UR5, RZ, P6, !PT ;  /* 0x000000050f177c10 */ /* 0x000fe2000b7fe4ff */
[--C-:B------:R-:W-:Y:S01]  /*0a80*/  @P0 IMAD.MOV.U32 R6, RZ, RZ, R0.reuse ;  /* 0x000000ffff060224 */ /* 0x100fe200078e0000 */
[----:B------:R-:W-:Y:S01]  /*0a90*/  ISETP.NE.AND P6, PT, R25, 0x6, PT ;  /* 0x000000061900780c */ /* 0x000fe20003fc5270 */
[--C-:B------:R-:W-:Y:S02]  /*0aa0*/  @P5 IMAD.MOV.U32 R20, RZ, RZ, R0.reuse ;  /* 0x000000ffff145224 */ /* 0x100fe400078e0000 */
[----:B------:R-:W-:Y:S01]  /*0ab0*/  @P1 MOV R16, R0 ;  /* 0x0000000000101202 */ /* 0x000fe20000000f00 */
[--C-:B------:R-:W-:Y:S02]  /*0ac0*/  @P4 IMAD.MOV.U32 R19, RZ, RZ, R0.reuse ;  /* 0x000000ffff134224 */ /* 0x100fe400078e0000 */
[--C-:B------:R-:W-:Y:S02]  /*0ad0*/  @P3 IMAD.MOV.U32 R18, RZ, RZ, R0.reuse ;  /* 0x000000ffff123224 */ /* 0x100fe400078e0000 */
[----:B------:R-:W-:-:S05]  /*0ae0*/  @P2 IMAD.MOV.U32 R17, RZ, RZ, R0 ;  /* 0x000000ffff112224 */ /* 0x000fca00078e0000 */
[----:B------:R-:W-:Y:S05]  /*0af0*/  @P6 BRA `(.L_x_7) ;  /* 0xfffffffc00ac6947 */ /* 0x000fea000383ffff */
[----:B------:R-:W-:Y:S01]  /*0b00*/  SHF.R.U32.HI R12, RZ, 0x17, R9 ;  /* 0x00000017ff0c7819 */ /* 0x000fe20000011609 */
[----:B------:R-:W-:Y:S03]  /*0b10*/  BSSY.RECONVERGENT B1, `(.L_x_8) ;  /* 0x0000028000017945 */ /* 0x000fe60003800200 */
[C---:B------:R-:W-:Y:S02]  /*0b20*/  LOP3.LUT R0, R12.reuse, 0xe0, RZ, 0xc0, !PT ;  /* 0x000000e00c007812 */ /* 0x040fe400078ec0ff */
[----:B------:R-:W-:-:S03]  /*0b30*/  LOP3.LUT P6, RZ, R12, 0x1f, RZ, 0xc0, !PT ;  /* 0x0000001f0cff7812 */ /* 0x000fc600078cc0ff */
[----:B------:R-:W-:-:S05]  /*0b40*/  VIADD R0, R0, 0xffffff80 ;  /* 0xffffff8000007836 */ /* 0x000fca0000000000 */
[----:B------:R-:W-:-:S05]  /*0b50*/  SHF.R.U32.HI R0, RZ, 0x5, R0 ;  /* 0x00000005ff007819 */ /* 0x000fca0000011600 */
[----:B------:R-:W-:-:S05]  /*0b60*/  IMAD.U32 R13, R0, -0x4, RZ ;  /* 0xfffffffc000d7824 */ /* 0x000fca00078e00ff */
[C---:B------:R-:W-:Y:S02]  /*0b70*/  ISETP.EQ.AND P3, PT, R13.reuse, -0x18, PT ;  /* 0xffffffe80d00780c */ /* 0x040fe40003f62270 */
[C---:B------:R-:W-:Y:S02]  /*0b80*/  ISETP.EQ.AND P4, PT, R13.reuse, -0x14, PT ;  /* 0xffffffec0d00780c */ /* 0x040fe40003f82270 */
[C---:B------:R-:W-:Y:S02]  /*0b90*/  ISETP.EQ.AND P2, PT, R13.reuse, -0x10, PT ;  /* 0xfffffff00d00780c */ /* 0x040fe40003f42270 */
[C---:B------:R-:W-:Y:S02]  /*0ba0*/  ISETP.EQ.AND P1, PT, R13.reuse, -0xc, PT ;  /* 0xfffffff40d00780c */ /* 0x040fe40003f22270 */
[C---:B------:R-:W-:Y:S02]  /*0bb0*/  ISETP.EQ.AND P0, PT, R13.reuse, -0x8, PT ;  /* 0xfffffff80d00780c */ /* 0x040fe40003f02270 */
[----:B------:R-:W-:-:S03]  /*0bc0*/  ISETP.EQ.AND P5, PT, R13, 0x4, PT ;  /* 0x000000040d00780c */ /* 0x000fc60003fa2270 */
[--C-:B------:R-:W-:Y:S01]  /*0bd0*/  @P3 IMAD.MOV.U32 R0, RZ, RZ, R6.reuse ;  /* 0x000000ffff003224 */ /* 0x100fe200078e0006 */
[C---:B------:R-:W-:Y:S01]  /*0be0*/  ISETP.EQ.AND P3, PT, R13.reuse, -0x4, PT ;  /* 0xfffffffc0d00780c */ /* 0x040fe20003f62270 */
[----:B------:R-:W-:Y:S02]  /*0bf0*/  @P4 IMAD.MOV.U32 R4, RZ, RZ, R6 ;  /* 0x000000ffff044224 */ /* 0x000fe400078e0006 */
[--C-:B------:R-:W-:Y:S01]  /*0c00*/  @P4 IMAD.MOV.U32 R0, RZ, RZ, R20.reuse ;  /* 0x000000ffff004224 */ /* 0x100fe200078e0014 */
[----:B------:R-:W-:Y:S01]  /*0c10*/  ISETP.EQ.AND P4, PT, R13, RZ, PT ;  /* 0x000000ff0d00720c */ /* 0x000fe20003f82270 */
[----:B------:R-:W-:Y:S01]  /*0c20*/  @P2 IMAD.MOV.U32 R4, RZ, RZ, R20 ;  /* 0x000000ffff042224 */ /* 0x000fe200078e0014 */
[----:B------:R-:W-:Y:S01]  /*0c30*/  @P2 MOV R0, R19 ;  /* 0x0000001300002202 */ /* 0x000fe20000000f00 */
[----:B------:R-:W-:Y:S02]  /*0c40*/  @P1 IMAD.MOV.U32 R4, RZ, RZ, R19 ;  /* 0x000000ffff041224 */ /* 0x000fe400078e0013 */
[----:B------:R-:W-:-:S02]  /*0c50*/  @P1 IMAD.MOV.U32 R0, RZ, RZ, R18 ;  /* 0x000000ffff001224 */ /* 0x000fc400078e0012 */
[----:B------:R-:W-:Y:S02]  /*0c60*/  @P0 IMAD.MOV.U32 R4, RZ, RZ, R18 ;  /* 0x000000ffff040224 */ /* 0x000fe400078e0012 */
[--C-:B------:R-:W-:Y:S02]  /*0c70*/  @P0 IMAD.MOV.U32 R0, RZ, RZ, R17.reuse ;  /* 0x000000ffff000224 */ /* 0x100fe400078e0011 */
[----:B------:R-:W-:Y:S02]  /*0c80*/  @P3 IMAD.MOV.U32 R4, RZ, RZ, R17 ;  /* 0x000000ffff043224 */ /* 0x000fe400078e0011 */
[----:B------:R-:W-:Y:S01]  /*0c90*/  @P3 IMAD.MOV.U32 R0, RZ, RZ, R16 ;  /* 0x000000ffff003224 */ /* 0x000fe200078e0010 */
[----:B------:R-:W-:Y:S01]  /*0ca0*/  @P4 MOV R4, R16 ;  /* 0x0000001000044202 */ /* 0x000fe20000000f00 */
[--C-:B------:R-:W-:Y:S02]  /*0cb0*/  @P4 IMAD.MOV.U32 R0, RZ, RZ, R23.reuse ;  /* 0x000000ffff004224 */ /* 0x100fe400078e0017 */
[----:B------:R-:W-:Y:S01]  /*0cc0*/  @P5 IMAD.MOV.U32 R4, RZ, RZ, R23 ;  /* 0x000000ffff045224 */ /* 0x000fe200078e0017 */
[----:B------:R-:W-:Y:S06]  /*0cd0*/  @!P6 BRA `(.L_x_9) ;  /* 0x00000000002ce947 */ /* 0x000fec0003800000 */
[----:B------:R-:W-:Y:S02]  /*0ce0*/  @P2 IMAD.MOV.U32 R5, RZ, RZ, R6 ;  /* 0x000000ffff052224 */ /* 0x000fe400078e0006 */
[----:B------:R-:W-:Y:S02]  /*0cf0*/  @P1 IMAD.MOV.U32 R5, RZ, RZ, R20 ;  /* 0x000000ffff051224 */ /* 0x000fe400078e0014 */
[----:B------:R-:W-:Y:S01]  /*0d00*/  @P0 IMAD.MOV.U32 R5, RZ, RZ, R19 ;  /* 0x000000ffff050224 */ /* 0x000fe200078e0013 */
[----:B------:R-:W-:Y:S01]  /*0d10*/  ISETP.EQ.AND P0, PT, R13, 0x8, PT ;  /* 0x000000080d00780c */ /* 0x000fe20003f02270 */
[----:B------:R-:W-:Y:S01]  /*0d20*/  @P3 IMAD.MOV.U32 R5, RZ, RZ, R18 ;  /* 0x000000ffff053224 */ /* 0x000fe200078e0012 */
[----:B------:R-:W-:Y:S01]  /*0d30*/  @P4 MOV R5, R17 ;  /* 0x0000001100054202 */ /* 0x000fe20000000f00 */
[----:B------:R-:W-:Y:S01]  /*0d40*/  @P5 IMAD.MOV.U32 R5, RZ, RZ, R16 ;  /* 0x000000ffff055224 */ /* 0x000fe200078e0010 */
[----:B------:R-:W-:-:S04]  /*0d50*/  LOP3.LUT R13, R12, 0x1f, RZ, 0xc0, !PT ;  /* 0x0000001f0c0d7812 */ /* 0x000fc800078ec0ff */
[----:B------:R-:W-:-:S05]  /*0d60*/  SHF.L.W.U32.HI R0, R4, R13, R0 ;  /* 0x0000000d04007219 */ /* 0x000fca0000010e00 */
[----:B------:R-:W-:-:S05]  /*0d70*/  @P0 IMAD.MOV.U32 R5, RZ, RZ, R23 ;  /* 0x000000ffff050224 */ /* 0x000fca00078e0017 */
[----:B------:R-:W-:-:S07]  /*0d80*/  SHF.L.W.U32.HI R4, R5, R13, R4 ;  /* 0x0000000d05047219 */ /* 0x000fce0000010e04 */
.L_x_9:
[----:B------:R-:W-:Y:S05]  /*0d90*/  BSYNC.RECONVERGENT B1 ;  /* 0x0000000000017941 */ /* 0x000fea0003800200 */
.L_x_8:
        /* <DEDUP_REMOVED lines=18> */
.L_x_6:
[----:B------:R-:W-:Y:S05]  /*0ec0*/  BSYNC.RECONVERGENT B0 ;  /* 0x0000000000007941 */ /* 0x000fea0003800200 */
.L_x_5:
[----:B------:R-:W-:Y:S02]  /*0ed0*/  IMAD.MOV.U32 R12, RZ, RZ, 0x37cbac00 ;  /* 0x37cbac00ff0c7424 */ /* 0x000fe400078e00ff */
[----:B------:R-:W-:Y:S01]  /*0ee0*/  FMUL R5, R4, R4 ;  /* 0x0000000404057220 */ /* 0x000fe20000400000 */
[C---:B------:R-:W-:Y:S01]  /*0ef0*/  LOP3.LUT R13, R0.reuse, 0x1, RZ, 0xc0, !PT ;  /* 0x00000001000d7812 */ /* 0x040fe200078ec0ff */
[----:B------:R-:W-:Y:S01]  /*0f00*/  VIADD R0, R0, 0x1 ;  /* 0x0000000100007836 */ /* 0x000fe20000000000 */
[----:B------:R-:W-:Y:S01]  /*0f10*/  MOV R14, 0x3d2aaabb ;  /* 0x3d2aaabb000e7802 */ /* 0x000fe20000000f00 */
[----:B------:R-:W-:Y:S01]  /*0f20*/  FFMA R12, R5, R12, -0.0013887860113754868507 ;  /* 0xbab607ed050c7423 */ /* 0x000fe2000000000c */
[----:B------:R-:W-:Y:S01]  /*0f30*/  ISETP.NE.U32.AND P0, PT, R13, 0x1, PT ;  /* 0x000000010d00780c */ /* 0x000fe20003f05070 */
[----:B------:R-:W-:Y:S01]  /*0f40*/  BSSY.RECONVERGENT B0, `(.L_x_10) ;  /* 0x0000069000007945 */ /* 0x000fe20003800200 */
[----:B------:R-:W-:Y:S02]  /*0f50*/  LOP3.LUT P1, RZ, R0, 0x2, RZ, 0xc0, !PT ;  /* 0x0000000200ff7812 */ /* 0x000fe4000782c0ff */
[----:B------:R-:W-:-:S02]  /*0f60*/  FSEL R12, R12, -0.00019574658654164522886, P0 ;  /* 0xb94d41530c0c7808 */ /* 0x000fc40000000000 */
[----:B------:R-:W-:Y:S02]  /*0f70*/  FSEL R14, R14, 0.0083327032625675201416, P0 ;  /* 0x3c0885e40e0e7808 */ /* 0x000fe40000000000 */
[----:B------:R-:W-:Y:S02]  /*0f80*/  FSEL R0, R4, 1, !P0 ;  /* 0x3f80000004007808 */ /* 0x000fe40004000000 */
[----:B------:R-:W-:Y:S01]  /*0f90*/  FSEL R13, -R11, -0.16666662693023681641, P0 ;  /* 0xbe2aaaa80b0d7808 */ /* 0x000fe20000000100 */
[----:B------:R-:W-:Y:S01]  /*0fa0*/  FFMA R12, R5, R12, R14 ;  /* 0x0000000c050c7223 */ /* 0x000fe2000000000e */
[----:B------:R-:W-:Y:S01]  /*0fb0*/  FSETP.GE.AND P0, PT, |R9|, 105615, PT ;  /* 0x47ce47800900780b */ /* 0x000fe20003f06200 */
[C---:B------:R-:W-:Y:S02]  /*0fc0*/  FFMA R11, R5.reuse, R0, RZ ;  /* 0x00000000050b7223 */ /* 0x040fe400000000ff */
[----:B------:R-:W-:-:S04]  /*0fd0*/  FFMA R12, R5, R12, R13 ;  /* 0x0000000c050c7223 */ /* 0x000fc8000000000d */
[----:B------:R-:W-:-:S04]  /*0fe0*/  FFMA R0, R11, R12, R0 ;  /* 0x0000000c0b007223 */ /* 0x000fc80000000000 */
[----:B------:R-:W-:-:S04]  /*0ff0*/  @P1 FADD R0, RZ, -R0 ;  /* 0x80000000ff001221 */ /* 0x000fc80000000000 */
[----:B------:R-:W-:Y:S01]  /*1000*/  FMUL R21, R21, R0 ;  /* 0x0000000015157220 */ /* 0x000fe20000400000 */
[----:B------:R-:W-:Y:S06]  /*1010*/  @!P0 BRA `(.L_x_11) ;  /* 0x00000004006c8947 */ /* 0x000fec0003800000 */
        /* <DEDUP_REMOVED lines=10> */
.L_x_12:
[----:B0-----:R-:W-:-:S05]  /*10c0*/  IMAD.WIDE.U32 R14, R11, 0x4, R4 ;  /* 0x000000040b0e7825 */ /* 0x001fca00078e0004 */
[----:B------:R-:W2:Y:S01]  /*10d0*/  LDG.E.CONSTANT R12, desc[UR8][R14.64] ;  /* 0x000000080e0c7981 */ /* 0x000ea2000c1e9900 */
[C---:B------:R-:W-:Y:S01]  /*10e0*/  IMAD.SHL.U32 R0, R11.reuse, 0x4, RZ ;  /* 0x000000040b007824 */ /* 0x040fe200078e00ff */
[----:B------:R-:W-:-:S04]  /*10f0*/  IADD3 R11, PT, PT, R11, 0x1, RZ ;  /* 0x000000010b0b7810 */ /* 0x000fc80007ffe0ff */
        /* <DEDUP_REMOVED lines=12> */
[--C-:B------:R-:W-:Y:S02]  /*11c0*/  @P4 IMAD.MOV.U32 R19, RZ, RZ, R0.reuse ;  /* 0x000000ffff134224 */ /* 0x100fe400078e0000 */
[--C-:B------:R-:W-:Y:S02]  /*11d0*/  @P3 IMAD.MOV.U32 R18, RZ, RZ, R0.reuse ;  /* 0x000000ffff123224 */ /* 0x100fe400078e0000 */
[--C-:B------:R-:W-:Y:S02]  /*11e0*/  @P2 IMAD.MOV.U32 R17, RZ, RZ, R0.reuse ;  /* 0x000000ffff112224 */ /* 0x100fe400078e0000 */
[----:B------:R-:W-:-:S04]  /*11f0*/  @P1 IMAD.MOV.U32 R16, RZ, RZ, R0 ;  /* 0x000000ffff101224 */ /* 0x000fc800078e0000 */
[----:B------:R-:W-:Y:S05]  /*1200*/  @P6 BRA `(.L_x_12) ;  /* 0xfffffffc00ac6947 */ /* 0x000fea000383ffff */
        /* <DEDUP_REMOVED lines=30> */
[----:B------:R-:W-:Y:S02]  /*13f0*/  @P2 IMAD.MOV.U32 R5, RZ, RZ, R6 ;  /* 0x000000ffff052224 */ /* 0x000fe400078e0006 */
[----:B------:R-:W-:Y:S02]  /*1400*/  @P1 IMAD.MOV.U32 R5, RZ, RZ, R20 ;  /* 0x000000ffff051224 */ /* 0x000fe400078e0014 */
[----:B------:R-:W-:Y:S01]  /*1410*/  @P0 IMAD.MOV.U32 R5, RZ, RZ, R19 ;  /* 0x000000ffff050224 */ /* 0x000fe200078e0013 */
[----:B------:R-:W-:Y:S01]  /*1420*/  ISETP.EQ.AND P0, PT, R11, 0x8, PT ;  /* 0x000000080b00780c */ /* 0x000fe20003f02270 */
[----:B------:R-:W-:Y:S01]  /*1430*/  @P3 IMAD.MOV.U32 R5, RZ, RZ, R18 ;  /* 0x000000ffff053224 */ /* 0x000fe200078e0012 */
[----:B------:R-:W-:Y:S01]  /*1440*/  LOP3.LUT R11, R8, 0x1f, RZ, 0xc0, !PT ;  /* 0x0000001f080b7812 */ /* 0x000fe200078ec0ff */
[----:B------:R-:W-:Y:S01]  /*1450*/  @P4 IMAD.MOV.U32 R5, RZ, RZ, R17 ;  /* 0x000000ffff054224 */ /* 0x000fe200078e0011 */
[----:B------:R-:W-:Y:S02]  /*1460*/  @P5 MOV R5, R16 ;  /* 0x0000001000055202 */ /* 0x000fe40000000f00 */
[----:B------:R-:W-:-:S07]  /*1470*/  SHF.L.W.U32.HI R0, R4, R11, R0 ;  /* 0x0000000b04007219 */ /* 0x000fce0000010e00 */
[----:B------:R-:W-:-:S05]  /*1480*/  @P0 IMAD.MOV.U32 R5, RZ, RZ, R7 ;  /* 0x000000ffff050224 */ /* 0x000fca00078e0007 */
[----:B------:R-:W-:-:S07]  /*1490*/  SHF.L.W.U32.HI R4, R5, R11, R4 ;  /* 0x0000000b05047219 */ /* 0x000fce0000010e04 */
.L_x_14:
[----:B------:R-:W-:Y:S05]  /*14a0*/  BSYNC.RECONVERGENT B1 ;  /* 0x0000000000017941 */ /* 0x000fea0003800200 */
.L_x_13:
        /* <DEDUP_REMOVED lines=9> */
[----:B------:R-:W0:Y:S01]  /*1540*/  I2F.F64.S64 R4, R12 ;  /* 0x0000000c00047312 */ /* 0x000e220000301c00 */
[C---:B------:R-:W-:Y:S02]  /*1550*/  LOP3.LUT R9, R7.reuse, R9, RZ, 0x3c, !PT ;  /* 0x0000000907097212 */ /* 0x040fe400078e3cff */
[----:B------:R-:W-:Y:S02]  /*1560*/  LEA.HI R7, R7, R0, RZ, 0x1 ;  /* 0x0000000007077211 */ /* 0x000fe400078f08ff */
[----:B------:R-:W-:-:S03]  /*1570*/  ISETP.GE.AND P0, PT, R9, RZ, PT ;  /* 0x000000ff0900720c */ /* 0x000fc60003f06270 */
[----:B------:R-:W-:-:S04]  /*1580*/  IMAD.MOV R0, RZ, RZ, -R7 ;  /* 0x000000ffff007224 */ /* 0x000fc800078e0a07 */
[----:B------:R-:W-:Y:S01]  /*1590*/  @!P1 IMAD.MOV.U32 R7, RZ, RZ, R0 ;  /* 0x000000ffff079224 */ /* 0x000fe200078e0000 */
[----:B0-----:R-:W-:-:S10]  /*15a0*/  DMUL R4, R4, UR6 ;  /* 0x0000000604047c28 */ /* 0x001fd40008000000 */
[----:B------:R-:W0:Y:S02]  /*15b0*/  F2F.F32.F64 R4, R4 ;  /* 0x0000000400047310 */ /* 0x000e240000301000 */
[----:B0-----:R-:W-:-:S07]  /*15c0*/  FSEL R8, -R4, R4, !P0 ;  /* 0x0000000404087208 */ /* 0x001fce0004000100 */
.L_x_11:
[----:B------:R-:W-:Y:S05]  /*15d0*/  BSYNC.RECONVERGENT B0 ;  /* 0x0000000000007941 */ /* 0x000fea0003800200 */
.L_x_10:
[----:B------:R-:W-:-:S13]  /*15e0*/  ISETP.GE.AND P2, PT, R10, UR12, PT ;  /* 0x0000000c0a007c0c */ /* 0x000fda000bf46270 */
[----:B------:R-:W2:Y:S01]  /*15f0*/  @!P2 LDG.E R4, desc[UR8][R2.64] ;  /* 0x000000080204a981 */ /* 0x000ea2000c1e1900 */
[----:B------:R-:W-:Y:S02]  /*1600*/  IMAD.MOV.U32 R5, RZ, RZ, 0x3c190000 ;  /* 0x3c190000ff057424 */ /* 0x000fe400078e00ff */
[C---:B------:R-:W-:Y:S01]  /*1610*/  FMUL R0, R8.reuse, R8 ;  /* 0x0000000808007220 */ /* 0x040fe20000400000 */
[----:B------:R-:W-:Y:S02]  /*1620*/  FSETP.NEU.AND P0, PT, |R8|, 0.00049096695147454738617, PT ;  /* 0x3a00b43c0800780b */ /* 0x000fe40003f0d200 */
[----:B------:R-:W-:Y:S01]  /*1630*/  LOP3.LUT R7, R7, 0x1, RZ, 0xc0, !PT ;  /* 0x0000000107077812 */ /* 0x000fe200078ec0ff */
[----:B------:R-:W-:-:S03]  /*1640*/  FFMA R5, R0, R5, 0.003265380859375 ;  /* 0x3b56000000057423 */ /* 0x000fc60000000005 */
[----:B------:R-:W-:Y:S01]  /*1650*/  ISETP.NE.U32.AND P1, PT, R7, 0x1, PT ;  /* 0x000000010700780c */ /* 0x000fe20003f25070 */
[----:B------:R-:W-:-:S04]  /*1660*/  FFMA R5, R0, R5, 0.0242919921875 ;  /* 0x3cc7000000057423 */ /* 0x000fc80000000005 */
[----:B------:R-:W-:-:S04]  /*1670*/  FFMA R5, R0, R5, 0.053466796875 ;  /* 0x3d5b000000057423 */ /* 0x000fc80000000005 */
[----:B------:R-:W-:-:S04]  /*1680*/  FFMA R5, R0, R5, 0.13337790966033935547 ;  /* 0x3e08943800057423 */ /* 0x000fc80000000005 */
[C---:B------:R-:W-:Y:S01]  /*1690*/  FFMA R5, R0.reuse, R5, 0.33333230018615722656 ;  /* 0x3eaaaa8800057423 */ /* 0x040fe20000000005 */
[----:B------:R-:W-:-:S04]  /*16a0*/  FMUL R0, R0, R8 ;  /* 0x0000000800007220 */ /* 0x000fc80000400000 */
[----:B------:R-:W-:-:S06]  /*16b0*/  @P0 FFMA R8, R5, R0, R8 ;  /* 0x0000000005080223 */ /* 0x000fcc0000000008 */
[----:B------:R-:W0:Y:S02]  /*16c0*/  @!P1 MUFU.RCP R8, -R8 ;  /* 0x8000000800089308 */ /* 0x000e240000001000 */
[----:B0-----:R-:W-:-:S04]  /*16d0*/  FMUL R9, R21, R8 ;  /* 0x0000000815097220 */ /* 0x001fc80000400000 */
[----:B--2---:R-:W-:-:S05]  /*16e0*/  @!P2 FADD R5, R9, R4 ;  /* 0x000000040905a221 */ /* 0x004fca0000000000 */
[----:B------:R0:W-:Y:S01]  /*16f0*/  @!P2 STG.E desc[UR8][R2.64], R5 ;  /* 0x000000050200a986 */ /* 0x0001e2000c101908 */
[----:B------:R-:W-:Y:S05]  /*1700*/  BRA.U UP2, `(.L_x_15) ;  /* 0xffffffe902707547 */ /* 0x000fea000b83ffff */
[----:B------:R-:W-:Y:S05]  /*1710*/  EXIT ;  /* 0x000000000000794d */ /* 0x000fea0003800000 */
.L_x_16:
[----:B------:R-:W-:-:S00]  /*1720*/  BRA `(.L_x_16) ;  /* 0xfffffffc00fc7947 */ /* 0x000fc0000383ffff */
[----:B------:R-:W-:-:S00]  /*1730*/  NOP ;  /* 0x0000000000007918 */ /* 0x000fc00000000000 */
        /* <DEDUP_REMOVED lines=12> */
.L_x_17:


//--------------------- .nv.global.init           --------------------------
	.section	.nv.global.init,"aw",@progbits
	.align	4
.nv.global.init:
	.type		__cudart_i2opi_f,@object
	.size		__cudart_i2opi_f,(.L_0 - __cudart_i2opi_f)
__cudart_i2opi_f:
        /*0000*/ 	.byte	0x41, 0x90, 0x43, 0x3c, 0x99, 0x95, 0x62, 0xdb, 0xc0, 0xdd, 0x34, 0xf5, 0xd1, 0x57, 0x27, 0xfc
        /*0010*/ 	.byte	0x29, 0x15, 0x44, 0x4e, 0x6e, 0x83, 0xf9, 0xa2
.L_0:


//--------------------- .nv.shared.reserved.0     --------------------------
	.section	.nv.shared.reserved.0,"aw",@nobits
	.weak		__nv_reservedSMEM_offset_0_alias
	.size		__nv_reservedSMEM_offset_0_alias, 0, 64
	.other		__nv_reservedSMEM_offset_0_alias,@"STO_CUDA_RESERVED_SHARED STV_DEFAULT"
__nv_reservedSMEM_offset_0_alias:
	.zero		0
	.zero		64


//--------------------- .nv.constant0._Z15intensiveKernelPfi --------------------------
	.section	.nv.constant0._Z15intensiveKernelPfi,"a",@progbits
	.sectionflags	@""
	.align	4
.nv.constant0._Z15intensiveKernelPfi:
	.zero		908


//--------------------- SYMBOLS --------------------------

	.type		.nv.reservedSmem.offset0,@object
	.size		.nv.reservedSmem.offset0,0x4
